//
// Generated by NVIDIA NVVM Compiler
//
// Compiler Build ID: CL-36424714
// Cuda compilation tools, release 13.0, V13.0.88
// Based on NVVM 20.0.0
//

.version 9.0
.target sm_100
.address_size 64

	// .globl	_Z20TransferParticlesGPUPfS_S_S_S_S_S_S_S_PiS_S_S_S_S_S_S_S_S_S0_S0_iS0_S0_S0_S0_S0_iS0_

.visible .entry _Z20TransferParticlesGPUPfS_S_S_S_S_S_S_S_PiS_S_S_S_S_S_S_S_S_S0_S0_iS0_S0_S0_S0_S0_iS0_(
	.param .u64 .ptr .align 1 _Z20TransferParticlesGPUPfS_S_S_S_S_S_S_S_PiS_S_S_S_S_S_S_S_S_S0_S0_iS0_S0_S0_S0_S0_iS0__param_0,
	.param .u64 .ptr .align 1 _Z20TransferParticlesGPUPfS_S_S_S_S_S_S_S_PiS_S_S_S_S_S_S_S_S_S0_S0_iS0_S0_S0_S0_S0_iS0__param_1,
	.param .u64 .ptr .align 1 _Z20TransferParticlesGPUPfS_S_S_S_S_S_S_S_PiS_S_S_S_S_S_S_S_S_S0_S0_iS0_S0_S0_S0_S0_iS0__param_2,
	.param .u64 .ptr .align 1 _Z20TransferParticlesGPUPfS_S_S_S_S_S_S_S_PiS_S_S_S_S_S_S_S_S_S0_S0_iS0_S0_S0_S0_S0_iS0__param_3,
	.param .u64 .ptr .align 1 _Z20TransferParticlesGPUPfS_S_S_S_S_S_S_S_PiS_S_S_S_S_S_S_S_S_S0_S0_iS0_S0_S0_S0_S0_iS0__param_4,
	.param .u64 .ptr .align 1 _Z20TransferParticlesGPUPfS_S_S_S_S_S_S_S_PiS_S_S_S_S_S_S_S_S_S0_S0_iS0_S0_S0_S0_S0_iS0__param_5,
	.param .u64 .ptr .align 1 _Z20TransferParticlesGPUPfS_S_S_S_S_S_S_S_PiS_S_S_S_S_S_S_S_S_S0_S0_iS0_S0_S0_S0_S0_iS0__param_6,
	.param .u64 .ptr .align 1 _Z20TransferParticlesGPUPfS_S_S_S_S_S_S_S_PiS_S_S_S_S_S_S_S_S_S0_S0_iS0_S0_S0_S0_S0_iS0__param_7,
	.param .u64 .ptr .align 1 _Z20TransferParticlesGPUPfS_S_S_S_S_S_S_S_PiS_S_S_S_S_S_S_S_S_S0_S0_iS0_S0_S0_S0_S0_iS0__param_8,
	.param .u64 .ptr .align 1 _Z20TransferParticlesGPUPfS_S_S_S_S_S_S_S_PiS_S_S_S_S_S_S_S_S_S0_S0_iS0_S0_S0_S0_S0_iS0__param_9,
	.param .u64 .ptr .align 1 _Z20TransferParticlesGPUPfS_S_S_S_S_S_S_S_PiS_S_S_S_S_S_S_S_S_S0_S0_iS0_S0_S0_S0_S0_iS0__param_10,
	.param .u64 .ptr .align 1 _Z20TransferParticlesGPUPfS_S_S_S_S_S_S_S_PiS_S_S_S_S_S_S_S_S_S0_S0_iS0_S0_S0_S0_S0_iS0__param_11,
	.param .u64 .ptr .align 1 _Z20TransferParticlesGPUPfS_S_S_S_S_S_S_S_PiS_S_S_S_S_S_S_S_S_S0_S0_iS0_S0_S0_S0_S0_iS0__param_12,
	.param .u64 .ptr .align 1 _Z20TransferParticlesGPUPfS_S_S_S_S_S_S_S_PiS_S_S_S_S_S_S_S_S_S0_S0_iS0_S0_S0_S0_S0_iS0__param_13,
	.param .u64 .ptr .align 1 _Z20TransferParticlesGPUPfS_S_S_S_S_S_S_S_PiS_S_S_S_S_S_S_S_S_S0_S0_iS0_S0_S0_S0_S0_iS0__param_14,
	.param .u64 .ptr .align 1 _Z20TransferParticlesGPUPfS_S_S_S_S_S_S_S_PiS_S_S_S_S_S_S_S_S_S0_S0_iS0_S0_S0_S0_S0_iS0__param_15,
	.param .u64 .ptr .align 1 _Z20TransferParticlesGPUPfS_S_S_S_S_S_S_S_PiS_S_S_S_S_S_S_S_S_S0_S0_iS0_S0_S0_S0_S0_iS0__param_16,
	.param .u64 .ptr .align 1 _Z20TransferParticlesGPUPfS_S_S_S_S_S_S_S_PiS_S_S_S_S_S_S_S_S_S0_S0_iS0_S0_S0_S0_S0_iS0__param_17,
	.param .u64 .ptr .align 1 _Z20TransferParticlesGPUPfS_S_S_S_S_S_S_S_PiS_S_S_S_S_S_S_S_S_S0_S0_iS0_S0_S0_S0_S0_iS0__param_18,
	.param .u64 .ptr .align 1 _Z20TransferParticlesGPUPfS_S_S_S_S_S_S_S_PiS_S_S_S_S_S_S_S_S_S0_S0_iS0_S0_S0_S0_S0_iS0__param_19,
	.param .u64 .ptr .align 1 _Z20TransferParticlesGPUPfS_S_S_S_S_S_S_S_PiS_S_S_S_S_S_S_S_S_S0_S0_iS0_S0_S0_S0_S0_iS0__param_20,
	.param .u32 _Z20TransferParticlesGPUPfS_S_S_S_S_S_S_S_PiS_S_S_S_S_S_S_S_S_S0_S0_iS0_S0_S0_S0_S0_iS0__param_21,
	.param .u64 .ptr .align 1 _Z20TransferParticlesGPUPfS_S_S_S_S_S_S_S_PiS_S_S_S_S_S_S_S_S_S0_S0_iS0_S0_S0_S0_S0_iS0__param_22,
	.param .u64 .ptr .align 1 _Z20TransferParticlesGPUPfS_S_S_S_S_S_S_S_PiS_S_S_S_S_S_S_S_S_S0_S0_iS0_S0_S0_S0_S0_iS0__param_23,
	.param .u64 .ptr .align 1 _Z20TransferParticlesGPUPfS_S_S_S_S_S_S_S_PiS_S_S_S_S_S_S_S_S_S0_S0_iS0_S0_S0_S0_S0_iS0__param_24,
	.param .u64 .ptr .align 1 _Z20TransferParticlesGPUPfS_S_S_S_S_S_S_S_PiS_S_S_S_S_S_S_S_S_S0_S0_iS0_S0_S0_S0_S0_iS0__param_25,
	.param .u64 .ptr .align 1 _Z20TransferParticlesGPUPfS_S_S_S_S_S_S_S_PiS_S_S_S_S_S_S_S_S_S0_S0_iS0_S0_S0_S0_S0_iS0__param_26,
	.param .u32 _Z20TransferParticlesGPUPfS_S_S_S_S_S_S_S_PiS_S_S_S_S_S_S_S_S_S0_S0_iS0_S0_S0_S0_S0_iS0__param_27,
	.param .u64 .ptr .align 1 _Z20TransferParticlesGPUPfS_S_S_S_S_S_S_S_PiS_S_S_S_S_S_S_S_S_S0_S0_iS0_S0_S0_S0_S0_iS0__param_28
)
{
	.reg .pred 	%p<5>;
	.reg .b32 	%r<24>;
	.reg .b32 	%f<10>;
	.reg .b64 	%rd<92>;

	ld.param.u64 	%rd28, [_Z20TransferParticlesGPUPfS_S_S_S_S_S_S_S_PiS_S_S_S_S_S_S_S_S_S0_S0_iS0_S0_S0_S0_S0_iS0__param_1];
	ld.param.u64 	%rd30, [_Z20TransferParticlesGPUPfS_S_S_S_S_S_S_S_PiS_S_S_S_S_S_S_S_S_S0_S0_iS0_S0_S0_S0_S0_iS0__param_3];
	ld.param.u64 	%rd31, [_Z20TransferParticlesGPUPfS_S_S_S_S_S_S_S_PiS_S_S_S_S_S_S_S_S_S0_S0_iS0_S0_S0_S0_S0_iS0__param_4];
	ld.param.u64 	%rd34, [_Z20TransferParticlesGPUPfS_S_S_S_S_S_S_S_PiS_S_S_S_S_S_S_S_S_S0_S0_iS0_S0_S0_S0_S0_iS0__param_7];
	ld.param.u64 	%rd35, [_Z20TransferParticlesGPUPfS_S_S_S_S_S_S_S_PiS_S_S_S_S_S_S_S_S_S0_S0_iS0_S0_S0_S0_S0_iS0__param_8];
	ld.param.u64 	%rd36, [_Z20TransferParticlesGPUPfS_S_S_S_S_S_S_S_PiS_S_S_S_S_S_S_S_S_S0_S0_iS0_S0_S0_S0_S0_iS0__param_9];
	ld.param.u64 	%rd37, [_Z20TransferParticlesGPUPfS_S_S_S_S_S_S_S_PiS_S_S_S_S_S_S_S_S_S0_S0_iS0_S0_S0_S0_S0_iS0__param_10];
	ld.param.u64 	%rd38, [_Z20TransferParticlesGPUPfS_S_S_S_S_S_S_S_PiS_S_S_S_S_S_S_S_S_S0_S0_iS0_S0_S0_S0_S0_iS0__param_11];
	ld.param.u64 	%rd42, [_Z20TransferParticlesGPUPfS_S_S_S_S_S_S_S_PiS_S_S_S_S_S_S_S_S_S0_S0_iS0_S0_S0_S0_S0_iS0__param_15];
	ld.param.u64 	%rd43, [_Z20TransferParticlesGPUPfS_S_S_S_S_S_S_S_PiS_S_S_S_S_S_S_S_S_S0_S0_iS0_S0_S0_S0_S0_iS0__param_16];
	ld.param.u64 	%rd44, [_Z20TransferParticlesGPUPfS_S_S_S_S_S_S_S_PiS_S_S_S_S_S_S_S_S_S0_S0_iS0_S0_S0_S0_S0_iS0__param_17];
	ld.param.u64 	%rd45, [_Z20TransferParticlesGPUPfS_S_S_S_S_S_S_S_PiS_S_S_S_S_S_S_S_S_S0_S0_iS0_S0_S0_S0_S0_iS0__param_18];
	ld.param.u64 	%rd46, [_Z20TransferParticlesGPUPfS_S_S_S_S_S_S_S_PiS_S_S_S_S_S_S_S_S_S0_S0_iS0_S0_S0_S0_S0_iS0__param_19];
	ld.param.u32 	%r8, [_Z20TransferParticlesGPUPfS_S_S_S_S_S_S_S_PiS_S_S_S_S_S_S_S_S_S0_S0_iS0_S0_S0_S0_S0_iS0__param_21];
	mov.u32 	%r9, %tid.x;
	mov.u32 	%r1, %ntid.x;
	mov.u32 	%r10, %ctaid.x;
	mad.lo.s32 	%r22, %r1, %r10, %r9;
	setp.ge.s32 	%p1, %r22, %r8;
	@%p1 bra 	$L__BB0_6;
	ld.param.u64 	%rd91, [_Z20TransferParticlesGPUPfS_S_S_S_S_S_S_S_PiS_S_S_S_S_S_S_S_S_S0_S0_iS0_S0_S0_S0_S0_iS0__param_28];
	ld.param.u64 	%rd90, [_Z20TransferParticlesGPUPfS_S_S_S_S_S_S_S_PiS_S_S_S_S_S_S_S_S_S0_S0_iS0_S0_S0_S0_S0_iS0__param_26];
	ld.param.u64 	%rd89, [_Z20TransferParticlesGPUPfS_S_S_S_S_S_S_S_PiS_S_S_S_S_S_S_S_S_S0_S0_iS0_S0_S0_S0_S0_iS0__param_23];
	ld.param.u64 	%rd88, [_Z20TransferParticlesGPUPfS_S_S_S_S_S_S_S_PiS_S_S_S_S_S_S_S_S_S0_S0_iS0_S0_S0_S0_S0_iS0__param_22];
	ld.param.u64 	%rd87, [_Z20TransferParticlesGPUPfS_S_S_S_S_S_S_S_PiS_S_S_S_S_S_S_S_S_S0_S0_iS0_S0_S0_S0_S0_iS0__param_20];
	ld.param.u64 	%rd86, [_Z20TransferParticlesGPUPfS_S_S_S_S_S_S_S_PiS_S_S_S_S_S_S_S_S_S0_S0_iS0_S0_S0_S0_S0_iS0__param_14];
	ld.param.u64 	%rd85, [_Z20TransferParticlesGPUPfS_S_S_S_S_S_S_S_PiS_S_S_S_S_S_S_S_S_S0_S0_iS0_S0_S0_S0_S0_iS0__param_13];
	ld.param.u64 	%rd84, [_Z20TransferParticlesGPUPfS_S_S_S_S_S_S_S_PiS_S_S_S_S_S_S_S_S_S0_S0_iS0_S0_S0_S0_S0_iS0__param_12];
	ld.param.u64 	%rd83, [_Z20TransferParticlesGPUPfS_S_S_S_S_S_S_S_PiS_S_S_S_S_S_S_S_S_S0_S0_iS0_S0_S0_S0_S0_iS0__param_6];
	ld.param.u64 	%rd82, [_Z20TransferParticlesGPUPfS_S_S_S_S_S_S_S_PiS_S_S_S_S_S_S_S_S_S0_S0_iS0_S0_S0_S0_S0_iS0__param_5];
	ld.param.u64 	%rd81, [_Z20TransferParticlesGPUPfS_S_S_S_S_S_S_S_PiS_S_S_S_S_S_S_S_S_S0_S0_iS0_S0_S0_S0_S0_iS0__param_2];
	ld.param.u64 	%rd80, [_Z20TransferParticlesGPUPfS_S_S_S_S_S_S_S_PiS_S_S_S_S_S_S_S_S_S0_S0_iS0_S0_S0_S0_S0_iS0__param_0];
	mov.u32 	%r11, %nctaid.x;
	mul.lo.s32 	%r3, %r1, %r11;
	cvta.to.global.u64 	%rd1, %rd90;
	cvta.to.global.u64 	%rd2, %rd89;
	cvta.to.global.u64 	%rd3, %rd88;
	cvta.to.global.u64 	%rd4, %rd37;
	cvta.to.global.u64 	%rd5, %rd80;
	cvta.to.global.u64 	%rd6, %rd38;
	cvta.to.global.u64 	%rd7, %rd28;
	cvta.to.global.u64 	%rd8, %rd84;
	cvta.to.global.u64 	%rd9, %rd81;
	cvta.to.global.u64 	%rd10, %rd85;
	cvta.to.global.u64 	%rd11, %rd30;
	cvta.to.global.u64 	%rd12, %rd86;
	cvta.to.global.u64 	%rd13, %rd31;
	cvta.to.global.u64 	%rd14, %rd42;
	cvta.to.global.u64 	%rd15, %rd82;
	cvta.to.global.u64 	%rd16, %rd43;
	cvta.to.global.u64 	%rd17, %rd83;
	cvta.to.global.u64 	%rd18, %rd44;
	cvta.to.global.u64 	%rd19, %rd34;
	cvta.to.global.u64 	%rd20, %rd45;
	cvta.to.global.u64 	%rd21, %rd35;
	cvta.to.global.u64 	%rd22, %rd46;
	cvta.to.global.u64 	%rd23, %rd36;
	cvta.to.global.u64 	%rd24, %rd87;
	cvta.to.global.u64 	%rd25, %rd91;
$L__BB0_2:
	mul.wide.s32 	%rd52, %r22, 4;
	add.s64 	%rd26, %rd1, %rd52;
	ld.global.u32 	%r12, [%rd26];
	setp.lt.s32 	%p2, %r12, 1;
	@%p2 bra 	$L__BB0_5;
	mov.b32 	%r23, 0;
$L__BB0_4:
	mad.lo.s32 	%r14, %r23, %r8, %r22;
	mul.wide.s32 	%rd53, %r14, 4;
	add.s64 	%rd54, %rd2, %rd53;
	ld.global.u32 	%r15, [%rd54];
	mul.wide.s32 	%rd55, %r15, 4;
	add.s64 	%rd56, %rd3, %rd55;
	atom.global.add.u32 	%r16, [%rd56], 1;
	ld.global.u32 	%r17, [%rd54];
	mad.lo.s32 	%r18, %r16, %r8, %r17;
	add.s64 	%rd57, %rd4, %rd53;
	ld.global.f32 	%f1, [%rd57];
	mul.wide.s32 	%rd58, %r18, 4;
	add.s64 	%rd59, %rd5, %rd58;
	st.global.f32 	[%rd59], %f1;
	add.s64 	%rd60, %rd6, %rd53;
	ld.global.f32 	%f2, [%rd60];
	add.s64 	%rd61, %rd7, %rd58;
	st.global.f32 	[%rd61], %f2;
	add.s64 	%rd62, %rd8, %rd53;
	ld.global.f32 	%f3, [%rd62];
	add.s64 	%rd63, %rd9, %rd58;
	st.global.f32 	[%rd63], %f3;
	add.s64 	%rd64, %rd10, %rd53;
	ld.global.f32 	%f4, [%rd64];
	add.s64 	%rd65, %rd11, %rd58;
	st.global.f32 	[%rd65], %f4;
	add.s64 	%rd66, %rd12, %rd53;
	ld.global.f32 	%f5, [%rd66];
	add.s64 	%rd67, %rd13, %rd58;
	st.global.f32 	[%rd67], %f5;
	add.s64 	%rd68, %rd14, %rd53;
	ld.global.f32 	%f6, [%rd68];
	add.s64 	%rd69, %rd15, %rd58;
	st.global.f32 	[%rd69], %f6;
	add.s64 	%rd70, %rd16, %rd53;
	ld.global.f32 	%f7, [%rd70];
	add.s64 	%rd71, %rd17, %rd58;
	st.global.f32 	[%rd71], %f7;
	add.s64 	%rd72, %rd18, %rd53;
	ld.global.f32 	%f8, [%rd72];
	add.s64 	%rd73, %rd19, %rd58;
	st.global.f32 	[%rd73], %f8;
	add.s64 	%rd74, %rd20, %rd53;
	ld.global.f32 	%f9, [%rd74];
	add.s64 	%rd75, %rd21, %rd58;
	st.global.f32 	[%rd75], %f9;
	add.s64 	%rd76, %rd22, %rd53;
	ld.global.u32 	%r19, [%rd76];
	add.s64 	%rd77, %rd23, %rd58;
	st.global.u32 	[%rd77], %r19;
	add.s64 	%rd78, %rd24, %rd53;
	ld.global.u32 	%r20, [%rd78];
	add.s64 	%rd79, %rd25, %rd58;
	st.global.u32 	[%rd79], %r20;
	add.s32 	%r23, %r23, 1;
	ld.global.u32 	%r21, [%rd26];
	setp.lt.s32 	%p3, %r23, %r21;
	@%p3 bra 	$L__BB0_4;
$L__BB0_5:
	add.s32 	%r22, %r22, %r3;
	setp.lt.s32 	%p4, %r22, %r8;
	@%p4 bra 	$L__BB0_2;
$L__BB0_6:
	ret;

}


// ===== COMPILED SASS (sm_100) =====

	.target	sm_100

	.elftype	@"ET_EXEC"


//--------------------- .note.nv.tkinfo           --------------------------
	.section	.note.nv.tkinfo,"",@"SHT_NOTE"
	.sectionflags	@"SHF_NOTE_NV_TKINFO"
	.tkinfo
        /*0018*/ 	.word	0x00000002
        /*0030*/ 	.string	""
        /*0030*/ 	.string	"ptxas"
        /*0030*/ 	.string	"Cuda compilation tools, release 13.0, V13.0.88"
        /*0030*/ 	.string	"Build cuda_13.0.r13.0/compiler.36424714_0"
        /*0030*/ 	.string	"-arch sm_100 -m 64 "



//--------------------- .note.nv.cuinfo           --------------------------
	.section	.note.nv.cuinfo,"",@"SHT_NOTE"
	.sectionflags	@"SHF_NOTE_NV_CUINFO"
        /*0018*/ 	.short	0x0002
        /*001a*/ 	.short	0x0064
        /*001c*/ 	.short	0x0082
	.zero		2


//--------------------- .nv.info                  --------------------------
	.section	.nv.info,"",@"SHT_CUDA_INFO"
	.align	4


	//----- nvinfo : EIATTR_REGCOUNT
	.align		4
        /*0000*/ 	.byte	0x04, 0x2f
        /*0002*/ 	.short	(.L_1 - .L_0)
	.align		4
.L_0:
        /*0004*/ 	.word	index@(_Z20TransferParticlesGPUPfS_S_S_S_S_S_S_S_PiS_S_S_S_S_S_S_S_S_S0_S0_iS0_S0_S0_S0_S0_iS0_)
        /*0008*/ 	.word	0x00000028


	//----- nvinfo : EIATTR_FRAME_SIZE
	.align		4
.L_1:
        /*000c*/ 	.byte	0x04, 0x11
        /*000e*/ 	.short	(.L_3 - .L_2)
	.align		4
.L_2:
        /*0010*/ 	.word	index@(_Z20TransferParticlesGPUPfS_S_S_S_S_S_S_S_PiS_S_S_S_S_S_S_S_S_S0_S0_iS0_S0_S0_S0_S0_iS0_)
        /*0014*/ 	.word	0x00000000


	//----- nvinfo : EIATTR_MIN_STACK_SIZE
	.align		4
.L_3:
        /*0018*/ 	.byte	0x04, 0x12
        /*001a*/ 	.short	(.L_5 - .L_4)
	.align		4
.L_4:
        /*001c*/ 	.word	index@(_Z20TransferParticlesGPUPfS_S_S_S_S_S_S_S_PiS_S_S_S_S_S_S_S_S_S0_S0_iS0_S0_S0_S0_S0_iS0_)
        /*0020*/ 	.word	0x00000000
.L_5:


//--------------------- .nv.compat                --------------------------
	.section	.nv.compat,"",@"SHT_CUDA_COMPAT_INFO"
	.align	4
        /*0000*/ 	.byte	0x02, 0x09, 0x00, 0x00, 0x02, 0x02, 0x01, 0x00, 0x02, 0x05, 0x05, 0x00, 0x03, 0x07, 0x01, 0x01
        /*0010*/ 	.byte	0x02, 0x03, 0x00, 0x00, 0x02, 0x06, 0x01, 0x00, 0x04, 0x0b, 0x08, 0x00, 0x09, 0x00, 0x00, 0x00
        /*0020*/ 	.byte	0x00, 0x00, 0x00, 0x00


//--------------------- .nv.info._Z20TransferParticlesGPUPfS_S_S_S_S_S_S_S_PiS_S_S_S_S_S_S_S_S_S0_S0_iS0_S0_S0_S0_S0_iS0_ --------------------------
	.section	.nv.info._Z20TransferParticlesGPUPfS_S_S_S_S_S_S_S_PiS_S_S_S_S_S_S_S_S_S0_S0_iS0_S0_S0_S0_S0_iS0_,"",@"SHT_CUDA_INFO"
	.sectionflags	@""
	.align	4


	//----- nvinfo : EIATTR_CUDA_API_VERSION
	.align		4
        /*0000*/ 	.byte	0x04, 0x37
        /*0002*/ 	.short	(.L_7 - .L_6)
.L_6:
        /*0004*/ 	.word	0x00000082


	//----- nvinfo : EIATTR_KPARAM_INFO
	.align		4
.L_7:
        /*0008*/ 	.byte	0x04, 0x17
        /*000a*/ 	.short	(.L_9 - .L_8)
.L_8:
        /*000c*/ 	.word	0x00000000
        /*0010*/ 	.short	0x001c
        /*0012*/ 	.short	0x00e0
        /*0014*/ 	.byte	0x00, 0xf5, 0x21, 0x00


	//----- nvinfo : EIATTR_KPARAM_INFO
	.align		4
.L_9:
        /*0018*/ 	.byte	0x04, 0x17
        /*001a*/ 	.short	(.L_11 - .L_10)
.L_10:
        /*001c*/ 	.word	0x00000000
        /*0020*/ 	.short	0x001b
        /*0022*/ 	.short	0x00d8
        /*0024*/ 	.byte	0x00, 0xf0, 0x11, 0x00


	//----- nvinfo : EIATTR_KPARAM_INFO
	.align		4
.L_11:
        /*0028*/ 	.byte	0x04, 0x17
        /*002a*/ 	.short	(.L_13 - .L_12)
.L_12:
        /*002c*/ 	.word	0x00000000
        /*0030*/ 	.short	0x001a
        /*0032*/ 	.short	0x00d0
        /*0034*/ 	.byte	0x00, 0xf5, 0x21, 0x00


	//----- nvinfo : EIATTR_KPARAM_INFO
	.align		4
.L_13:
        /*0038*/ 	.byte	0x04, 0x17
        /*003a*/ 	.short	(.L_15 - .L_14)
.L_14:
        /*003c*/ 	.word	0x00000000
        /*0040*/ 	.short	0x0019
        /*0042*/ 	.short	0x00c8
        /*0044*/ 	.byte	0x00, 0xf5, 0x21, 0x00


	//----- nvinfo : EIATTR_KPARAM_INFO
	.align		4
.L_15:
        /*0048*/ 	.byte	0x04, 0x17
        /*004a*/ 	.short	(.L_17 - .L_16)
.L_16:
        /*004c*/ 	.word	0x00000000
        /*0050*/ 	.short	0x0018
        /*0052*/ 	.short	0x00c0
        /*0054*/ 	.byte	0x00, 0xf5, 0x21, 0x00


	//----- nvinfo : EIATTR_KPARAM_INFO
	.align		4
.L_17:
        /*0058*/ 	.byte	0x04, 0x17
        /*005a*/ 	.short	(.L_19 - .L_18)
.L_18:
        /*005c*/ 	.word	0x00000000
        /*0060*/ 	.short	0x0017
        /*0062*/ 	.short	0x00b8
        /*0064*/ 	.byte	0x00, 0xf5, 0x21, 0x00


	//----- nvinfo : EIATTR_KPARAM_INFO
	.align		4
.L_19:
        /*0068*/ 	.byte	0x04, 0x17
        /*006a*/ 	.short	(.L_21 - .L_20)
.L_20:
        /*006c*/ 	.word	0x00000000
        /*0070*/ 	.short	0x0016
        /*0072*/ 	.short	0x00b0
        /*0074*/ 	.byte	0x00, 0xf5, 0x21, 0x00


	//----- nvinfo : EIATTR_KPARAM_INFO
	.align		4
.L_21:
        /*0078*/ 	.byte	0x04, 0x17
        /*007a*/ 	.short	(.L_23 - .L_22)
.L_22:
        /*007c*/ 	.word	0x00000000
        /*0080*/ 	.short	0x0015
        /*0082*/ 	.short	0x00a8
        /*0084*/ 	.byte	0x00, 0xf0, 0x11, 0x00


	//----- nvinfo : EIATTR_KPARAM_INFO
	.align		4
.L_23:
        /*0088*/ 	.byte	0x04, 0x17
        /*008a*/ 	.short	(.L_25 - .L_24)
.L_24:
        /*008c*/ 	.word	0x00000000
        /*0090*/ 	.short	0x0014
        /*0092*/ 	.short	0x00a0
        /*0094*/ 	.byte	0x00, 0xf5, 0x21, 0x00


	//----- nvinfo : EIATTR_KPARAM_INFO
	.align		4
.L_25:
        /*0098*/ 	.byte	0x04, 0x17
        /*009a*/ 	.short	(.L_27 - .L_26)
.L_26:
        /*009c*/ 	.word	0x00000000
        /*00a0*/ 	.short	0x0013
        /*00a2*/ 	.short	0x0098
        /*00a4*/ 	.byte	0x00, 0xf5, 0x21, 0x00


	//----- nvinfo : EIATTR_KPARAM_INFO
	.align		4
.L_27:
        /*00a8*/ 	.byte	0x04, 0x17
        /*00aa*/ 	.short	(.L_29 - .L_28)
.L_28:
        /*00ac*/ 	.word	0x00000000
        /*00b0*/ 	.short	0x0012
        /*00b2*/ 	.short	0x0090
        /*00b4*/ 	.byte	0x00, 0xf5, 0x21, 0x00


	//----- nvinfo : EIATTR_KPARAM_INFO
	.align		4
.L_29:
        /*00b8*/ 	.byte	0x04, 0x17
        /*00ba*/ 	.short	(.L_31 - .L_30)
.L_30:
        /*00bc*/ 	.word	0x00000000
        /*00c0*/ 	.short	0x0011
        /*00c2*/ 	.short	0x0088
        /*00c4*/ 	.byte	0x00, 0xf5, 0x21, 0x00


	//----- nvinfo : EIATTR_KPARAM_INFO
	.align		4
.L_31:
        /*00c8*/ 	.byte	0x04, 0x17
        /*00ca*/ 	.short	(.L_33 - .L_32)
.L_32:
        /*00cc*/ 	.word	0x00000000
        /*00d0*/ 	.short	0x0010
        /*00d2*/ 	.short	0x0080
        /*00d4*/ 	.byte	0x00, 0xf5, 0x21, 0x00


	//----- nvinfo : EIATTR_KPARAM_INFO
	.align		4
.L_33:
        /*00d8*/ 	.byte	0x04, 0x17
        /*00da*/ 	.short	(.L_35 - .L_34)
.L_34:
        /*00dc*/ 	.word	0x00000000
        /*00e0*/ 	.short	0x000f
        /*00e2*/ 	.short	0x0078
        /*00e4*/ 	.byte	0x00, 0xf5, 0x21, 0x00


	//----- nvinfo : EIATTR_KPARAM_INFO
	.align		4
.L_35:
        /*00e8*/ 	.byte	0x04, 0x17
        /*00ea*/ 	.short	(.L_37 - .L_36)
.L_36:
        /*00ec*/ 	.word	0x00000000
        /*00f0*/ 	.short	0x000e
        /*00f2*/ 	.short	0x0070
        /*00f4*/ 	.byte	0x00, 0xf5, 0x21, 0x00


	//----- nvinfo : EIATTR_KPARAM_INFO
	.align		4
.L_37:
        /*00f8*/ 	.byte	0x04, 0x17
        /*00fa*/ 	.short	(.L_39 - .L_38)
.L_38:
        /*00fc*/ 	.word	0x00000000
        /*0100*/ 	.short	0x000d
        /*0102*/ 	.short	0x0068
        /*0104*/ 	.byte	0x00, 0xf5, 0x21, 0x00


	//----- nvinfo : EIATTR_KPARAM_INFO
	.align		4
.L_39:
        /*0108*/ 	.byte	0x04, 0x17
        /*010a*/ 	.short	(.L_41 - .L_40)
.L_40:
        /*010c*/ 	.word	0x00000000
        /*0110*/ 	.short	0x000c
        /*0112*/ 	.short	0x0060
        /*0114*/ 	.byte	0x00, 0xf5, 0x21, 0x00


	//----- nvinfo : EIATTR_KPARAM_INFO
	.align		4
.L_41:
        /*0118*/ 	.byte	0x04, 0x17
        /*011a*/ 	.short	(.L_43 - .L_42)
.L_42:
        /*011c*/ 	.word	0x00000000
        /*0120*/ 	.short	0x000b
        /*0122*/ 	.short	0x0058
        /*0124*/ 	.byte	0x00, 0xf5, 0x21, 0x00


	//----- nvinfo : EIATTR_KPARAM_INFO
	.align		4
.L_43:
        /*0128*/ 	.byte	0x04, 0x17
        /*012a*/ 	.short	(.L_45 - .L_44)
.L_44:
        /*012c*/ 	.word	0x00000000
        /*0130*/ 	.short	0x000a
        /*0132*/ 	.short	0x0050
        /*0134*/ 	.byte	0x00, 0xf5, 0x21, 0x00


	//----- nvinfo : EIATTR_KPARAM_INFO
	.align		4
.L_45:
        /*0138*/ 	.byte	0x04, 0x17
        /*013a*/ 	.short	(.L_47 - .L_46)
.L_46:
        /*013c*/ 	.word	0x00000000
        /*0140*/ 	.short	0x0009
        /*0142*/ 	.short	0x0048
        /*0144*/ 	.byte	0x00, 0xf5, 0x21, 0x00


	//----- nvinfo : EIATTR_KPARAM_INFO
	.align		4
.L_47:
        /*0148*/ 	.byte	0x04, 0x17
        /*014a*/ 	.short	(.L_49 - .L_48)
.L_48:
        /*014c*/ 	.word	0x00000000
        /*0150*/ 	.short	0x0008
        /*0152*/ 	.short	0x0040
        /*0154*/ 	.byte	0x00, 0xf5, 0x21, 0x00


	//----- nvinfo : EIATTR_KPARAM_INFO
	.align		4
.L_49:
        /*0158*/ 	.byte	0x04, 0x17
        /*015a*/ 	.short	(.L_51 - .L_50)
.L_50:
        /*015c*/ 	.word	0x00000000
        /*0160*/ 	.short	0x0007
        /*0162*/ 	.short	0x0038
        /*0164*/ 	.byte	0x00, 0xf5, 0x21, 0x00


	//----- nvinfo : EIATTR_KPARAM_INFO
	.align		4
.L_51:
        /*0168*/ 	.byte	0x04, 0x17
        /*016a*/ 	.short	(.L_53 - .L_52)
.L_52:
        /*016c*/ 	.word	0x00000000
        /*0170*/ 	.short	0x0006
        /*0172*/ 	.short	0x0030
        /*0174*/ 	.byte	0x00, 0xf5, 0x21, 0x00


	//----- nvinfo : EIATTR_KPARAM_INFO
	.align		4
.L_53:
        /*0178*/ 	.byte	0x04, 0x17
        /*017a*/ 	.short	(.L_55 - .L_54)
.L_54:
        /*017c*/ 	.word	0x00000000
        /*0180*/ 	.short	0x0005
        /*0182*/ 	.short	0x0028
        /*0184*/ 	.byte	0x00, 0xf5, 0x21, 0x00


	//----- nvinfo : EIATTR_KPARAM_INFO
	.align		4
.L_55:
        /*0188*/ 	.byte	0x04, 0x17
        /*018a*/ 	.short	(.L_57 - .L_56)
.L_56:
        /*018c*/ 	.word	0x00000000
        /*0190*/ 	.short	0x0004
        /*0192*/ 	.short	0x0020
        /*0194*/ 	.byte	0x00, 0xf5, 0x21, 0x00


	//----- nvinfo : EIATTR_KPARAM_INFO
	.align		4
.L_57:
        /*0198*/ 	.byte	0x04, 0x17
        /*019a*/ 	.short	(.L_59 - .L_58)
.L_58:
        /*019c*/ 	.word	0x00000000
        /*01a0*/ 	.short	0x0003
        /*01a2*/ 	.short	0x0018
        /*01a4*/ 	.byte	0x00, 0xf5, 0x21, 0x00


	//----- nvinfo : EIATTR_KPARAM_INFO
	.align		4
.L_59:
        /*01a8*/ 	.byte	0x04, 0x17
        /*01aa*/ 	.short	(.L_61 - .L_60)
.L_60:
        /*01ac*/ 	.word	0x00000000
        /*01b0*/ 	.short	0x0002
        /*01b2*/ 	.short	0x0010
        /*01b4*/ 	.byte	0x00, 0xf5, 0x21, 0x00


	//----- nvinfo : EIATTR_KPARAM_INFO
	.align		4
.L_61:
        /*01b8*/ 	.byte	0x04, 0x17
        /*01ba*/ 	.short	(.L_63 - .L_62)
.L_62:
        /*01bc*/ 	.word	0x00000000
        /*01c0*/ 	.short	0x0001
        /*01c2*/ 	.short	0x0008
        /*01c4*/ 	.byte	0x00, 0xf5, 0x21, 0x00


	//----- nvinfo : EIATTR_KPARAM_INFO
	.align		4
.L_63:
        /*01c8*/ 	.byte	0x04, 0x17
        /*01ca*/ 	.short	(.L_65 - .L_64)
.L_64:
        /*01cc*/ 	.word	0x00000000
        /*01d0*/ 	.short	0x0000
        /*01d2*/ 	.short	0x0000
        /*01d4*/ 	.byte	0x00, 0xf5, 0x21, 0x00


	//----- nvinfo : EIATTR_SPARSE_MMA_MASK
	.align		4
.L_65:
        /*01d8*/ 	.byte	0x03, 0x50
        /*01da*/ 	.short	0x0000


	//----- nvinfo : EIATTR_MAXREG_COUNT
	.align		4
        /*01dc*/ 	.byte	0x03, 0x1b
        /*01de*/ 	.short	0x00ff


	//----- nvinfo : EIATTR_MERCURY_ISA_VERSION
	.align		4
        /*01e0*/ 	.byte	0x03, 0x5f
        /*01e2*/ 	.short	0x0101


	//----- nvinfo : EIATTR_VRC_CTA_INIT_COUNT
	.align		4
        /*01e4*/ 	.byte	0x02, 0x4a
	.zero		1
	.zero		1


	//----- nvinfo : EIATTR_EXIT_INSTR_OFFSETS
	.align		4
        /*01e8*/ 	.byte	0x04, 0x1c
        /*01ea*/ 	.short	(.L_67 - .L_66)


	//   ....[0]....
.L_66:
        /*01ec*/ 	.word	0x00000070


	//   ....[1]....
        /*01f0*/ 	.word	0x00000680


	//----- nvinfo : EIATTR_CRS_STACK_SIZE
	.align		4
.L_67:
        /*01f4*/ 	.byte	0x04, 0x1e
        /*01f6*/ 	.short	(.L_69 - .L_68)
.L_68:
        /*01f8*/ 	.word	0x00000000


	//----- nvinfo : EIATTR_CBANK_PARAM_SIZE
	.align		4
.L_69:
        /*01fc*/ 	.byte	0x03, 0x19
        /*01fe*/ 	.short	0x00e8


	//----- nvinfo : EIATTR_PARAM_CBANK
	.align		4
        /*0200*/ 	.byte	0x04, 0x0a
        /*0202*/ 	.short	(.L_71 - .L_70)
	.align		4
.L_70:
        /*0204*/ 	.word	index@(.nv.constant0._Z20TransferParticlesGPUPfS_S_S_S_S_S_S_S_PiS_S_S_S_S_S_S_S_S_S0_S0_iS0_S0_S0_S0_S0_iS0_)
        /*0208*/ 	.short	0x0380
        /*020a*/ 	.short	0x00e8


	//----- nvinfo : EIATTR_SW_WAR
	.align		4
.L_71:
        /*020c*/ 	.byte	0x04, 0x36
        /*020e*/ 	.short	(.L_73 - .L_72)
.L_72:
        /*0210*/ 	.word	0x00000008
.L_73:


//--------------------- .nv.callgraph             --------------------------
	.section	.nv.callgraph,"",@"SHT_CUDA_CALLGRAPH"
	.align	4
	.sectionentsize	8
	.align		4
        /*0000*/ 	.word	0x00000000
	.align		4
        /*0004*/ 	.word	0xffffffff
	.align		4
        /*0008*/ 	.word	0x00000000
	.align		4
        /*000c*/ 	.word	0xfffffffe
	.align		4
        /*0010*/ 	.word	0x00000000
	.align		4
        /*0014*/ 	.word	0xfffffffd
	.align		4
        /*0018*/ 	.word	0x00000000
	.align		4
        /*001c*/ 	.word	0xfffffffc


//--------------------- .text._Z20TransferParticlesGPUPfS_S_S_S_S_S_S_S_PiS_S_S_S_S_S_S_S_S_S0_S0_iS0_S0_S0_S0_S0_iS0_ --------------------------
	.section	.text._Z20TransferParticlesGPUPfS_S_S_S_S_S_S_S_PiS_S_S_S_S_S_S_S_S_S0_S0_iS0_S0_S0_S0_S0_iS0_,"ax",@progbits
	.align	128
        .global         _Z20TransferParticlesGPUPfS_S_S_S_S_S_S_S_PiS_S_S_S_S_S_S_S_S_S0_S0_iS0_S0_S0_S0_S0_iS0_
        .type           _Z20TransferParticlesGPUPfS_S_S_S_S_S_S_S_PiS_S_S_S_S_S_S_S_S_S0_S0_iS0_S0_S0_S0_S0_iS0_,@function
        .size           _Z20TransferParticlesGPUPfS_S_S_S_S_S_S_S_PiS_S_S_S_S_S_S_S_S_S0_S0_iS0_S0_S0_S0_S0_iS0_,(.L_x_5 - _Z20TransferParticlesGPUPfS_S_S_S_S_S_S_S_PiS_S_S_S_S_S_S_S_S_S0_S0_iS0_S0_S0_S0_S0_iS0_)
        .other          _Z20TransferParticlesGPUPfS_S_S_S_S_S_S_S_PiS_S_S_S_S_S_S_S_S_S0_S0_iS0_S0_S0_S0_S0_iS0_,@"STO_CUDA_ENTRY STV_DEFAULT"
_Z20TransferParticlesGPUPfS_S_S_S_S_S_S_S_PiS_S_S_S_S_S_S_S_S_S0_S0_iS0_S0_S0_S0_S0_iS0_:
.text._Z20TransferParticlesGPUPfS_S_S_S_S_S_S_S_PiS_S_S_S_S_S_S_S_S_S0_S0_iS0_S0_S0_S0_S0_iS0_:
[----:B------:R-:W-:Y:S01]  /*0000*/  LDC R1, c[0x0][0x37c] ;  /* 0x0000df00ff017b82 */ /* 0x000fe20000000800 */
[----:B------:R-:W0:Y:S01]  /*0010*/  S2R R0, SR_TID.X ;  /* 0x0000000000007919 */ /* 0x000e220000002100 */
[----:B------:R-:W0:Y:S01]  /*0020*/  LDCU UR4, c[0x0][0x360] ;  /* 0x00006c00ff0477ac */ /* 0x000e220008000800 */
[----:B------:R-:W0:Y:S01]  /*0030*/  S2R R3, SR_CTAID.X ;  /* 0x0000000000037919 */ /* 0x000e220000002500 */
[----:B------:R-:W1:Y:S01]  /*0040*/  LDCU UR5, c[0x0][0x428] ;  /* 0x00008500ff0577ac */ /* 0x000e620008000800 */
[----:B0-----:R-:W-:-:S05]  /*0050*/  IMAD R0, R3, UR4, R0 ;  /* 0x0000000403007c24 */ /* 0x001fca000f8e0200 */
[----:B-1----:R-:W-:-:S13]  /*0060*/  ISETP.GE.AND P0, PT, R0, UR5, PT ;  /* 0x0000000500007c0c */ /* 0x002fda000bf06270 */
[----:B------:R-:W-:Y:S05]  /*0070*/  @P0 EXIT ;  /* 0x000000000000094d */ /* 0x000fea0003800000 */
[----:B------:R-:W0:Y:S01]  /*0080*/  LDCU UR5, c[0x0][0x370] ;  /* 0x00006e00ff0577ac */ /* 0x000e220008000800 */
[----:B------:R-:W1:Y:S01]  /*0090*/  LDCU.64 UR6, c[0x0][0x358] ;  /* 0x00006b00ff0677ac */ /* 0x000e620008000a00 */
[----:B------:R-:W2:Y:S01]  /*00a0*/  LDCU UR8, c[0x0][0x428] ;  /* 0x00008500ff0877ac */ /* 0x000ea20008000800 */
[----:B0-----:R-:W-:-:S12]  /*00b0*/  UIMAD UR4, UR4, UR5, URZ ;  /* 0x00000005040472a4 */ /* 0x001fd8000f8e02ff */
.L_x_3:
[----:B------:R-:W0:Y:S02]  /*00c0*/  LDC.64 R2, c[0x0][0x450] ;  /* 0x00011400ff027b82 */ /* 0x000e240000000a00 */
[----:B0-----:R-:W-:-:S05]  /*00d0*/  IMAD.WIDE R2, R0, 0x4, R2 ;  /* 0x0000000400027825 */ /* 0x001fca00078e0202 */
[----:B-1----:R-:W3:Y:S01]  /*00e0*/  LDG.E R4, desc[UR6][R2.64] ;  /* 0x0000000602047981 */ /* 0x002ee2000c1e1900 */
[----:B------:R-:W-:Y:S01]  /*00f0*/  BSSY.RECONVERGENT B0, `(.L_x_0) ;  /* 0x0000054000007945 */ /* 0x000fe20003800200 */
[----:B---3--:R-:W-:-:S13]  /*0100*/  ISETP.GE.AND P0, PT, R4, 0x1, PT ;  /* 0x000000010400780c */ /* 0x008fda0003f06270 */
[----:B------:R-:W-:Y:S05]  /*0110*/  @!P0 BRA `(.L_x_1) ;  /* 0x0000000400448947 */ /* 0x000fea0003800000 */
[----:B------:R-:W0:Y:S01]  /*0120*/  LDC.64 R4, c[0x0][0x420] ;  /* 0x00010800ff047b82 */ /* 0x000e220000000a00 */
[----:B------:R-:W-:-:S07]  /*0130*/  HFMA2 R29, -RZ, RZ, 0, 0 ;  /* 0x00000000ff1d7431 */ /* 0x000fce00000001ff */
[----:B------:R-:W1:Y:S08]  /*0140*/  LDC.64 R6, c[0x0][0x460] ;  /* 0x00011800ff067b82 */ /* 0x000e700000000a00 */
[----:B------:R-:W3:Y:S08]  /*0150*/  LDC.64 R8, c[0x0][0x430] ;  /* 0x00010c00ff087b82 */ /* 0x000ef00000000a00 */
[----:B------:R-:W4:Y:S08]  /*0160*/  LDC.64 R10, c[0x0][0x438] ;  /* 0x00010e00ff0a7b82 */ /* 0x000f300000000a00 */
[----:B------:R-:W0:Y:S08]  /*0170*/  LDC.64 R12, c[0x0][0x3d0] ;  /* 0x0000f400ff0c7b82 */ /* 0x000e300000000a00 */
[----:B------:R-:W0:Y:S08]  /*0180*/  LDC.64 R14, c[0x0][0x3d8] ;  /* 0x0000f600ff0e7b82 */ /* 0x000e300000000a00 */
[----:B------:R-:W0:Y:S08]  /*0190*/  LDC.64 R16, c[0x0][0x380] ;  /* 0x0000e000ff107b82 */ /* 0x000e300000000a00 */
[----:B------:R-:W0:Y:S08]  /*01a0*/  LDC.64 R18, c[0x0][0x388] ;  /* 0x0000e200ff127b82 */ /* 0x000e300000000a00 */
[----:B------:R-:W0:Y:S08]  /*01b0*/  LDC.64 R20, c[0x0][0x3e0] ;  /* 0x0000f800ff147b82 */ /* 0x000e300000000a00 */
[----:B------:R-:W0:Y:S08]  /*01c0*/  LDC.64 R22, c[0x0][0x3e8] ;  /* 0x0000fa00ff167b82 */ /* 0x000e300000000a00 */
[----:B------:R-:W0:Y:S08]  /*01d0*/  LDC.64 R24, c[0x0][0x390] ;  /* 0x0000e400ff187b82 */ /* 0x000e300000000a00 */
[----:B-1-34-:R-:W0:Y:S02]  /*01e0*/  LDC.64 R26, c[0x0][0x398] ;  /* 0x0000e600ff1a7b82 */ /* 0x01ae240000000a00 */
.L_x_2:
[----:B--2---:R-:W-:-:S04]  /*01f0*/  IMAD R31, R29, UR8, R0 ;  /* 0x000000081d1f7c24 */ /* 0x004fc8000f8e0200 */
[----:B------:R-:W-:-:S05]  /*0200*/  IMAD.WIDE R34, R31, 0x4, R10 ;  /* 0x000000041f227825 */ /* 0x000fca00078e020a */
[----:B------:R-:W2:Y:S01]  /*0210*/  LDG.E R33, desc[UR6][R34.64] ;  /* 0x0000000622217981 */ /* 0x000ea2000c1e1900 */
[----:B------:R-:W-:Y:S01]  /*0220*/  MOV R30, 0x1 ;  /* 0x00000001001e7802 */ /* 0x000fe20000000f00 */
[----:B0-----:R-:W-:-:S04]  /*0230*/  IMAD.WIDE R36, R31, 0x4, R12 ;  /* 0x000000041f247825 */ /* 0x001fc800078e020c */
[----:B--2---:R-:W-:-:S06]  /*0240*/  IMAD.WIDE R32, R33, 0x4, R8 ;  /* 0x0000000421207825 */ /* 0x004fcc00078e0208 */
[----:B------:R-:W2:Y:S04]  /*0250*/  ATOMG.E.ADD.STRONG.GPU PT, R33, desc[UR6][R32.64], R30 ;  /* 0x8000001e202179a8 */ /* 0x000ea800081ef106 */
[----:B------:R-:W2:Y:S04]  /*0260*/  LDG.E R28, desc[UR6][R34.64] ;  /* 0x00000006221c7981 */ /* 0x000ea8000c1e1900 */
[----:B------:R0:W3:Y:S01]  /*0270*/  LDG.E R30, desc[UR6][R36.64] ;  /* 0x00000006241e7981 */ /* 0x0000e2000c1e1900 */
[----:B--2---:R-:W-:-:S04]  /*0280*/  IMAD R33, R33, UR8, R28 ;  /* 0x0000000821217c24 */ /* 0x004fc8000f8e021c */
[----:B0-----:R-:W-:-:S05]  /*0290*/  IMAD.WIDE R36, R33, 0x4, R16 ;  /* 0x0000000421247825 */ /* 0x001fca00078e0210 */
[----:B---3--:R0:W-:Y:S02]  /*02a0*/  STG.E desc[UR6][R36.64], R30 ;  /* 0x0000001e24007986 */ /* 0x0081e4000c101906 */
[----:B0-----:R-:W-:-:S05]  /*02b0*/  IMAD.WIDE R36, R31, 0x4, R14 ;  /* 0x000000041f247825 */ /* 0x001fca00078e020e */
[----:B------:R-:W2:Y:S01]  /*02c0*/  LDG.E R28, desc[UR6][R36.64] ;  /* 0x00000006241c7981 */ /* 0x000ea2000c1e1900 */
[----:B------:R-:W-:-:S05]  /*02d0*/  IMAD.WIDE R34, R33, 0x4, R18 ;  /* 0x0000000421227825 */ /* 0x000fca00078e0212 */
[----:B--2---:R0:W-:Y:S02]  /*02e0*/  STG.E desc[UR6][R34.64], R28 ;  /* 0x0000001c22007986 */ /* 0x0041e4000c101906 */
[----:B0-----:R-:W-:-:S05]  /*02f0*/  IMAD.WIDE R34, R31, 0x4, R20 ;  /* 0x000000041f227825 */ /* 0x001fca00078e0214 */
[----:B------:R0:W2:Y:S01]  /*0300*/  LDG.E R32, desc[UR6][R34.64] ;  /* 0x0000000622207981 */ /* 0x0000a2000c1e1900 */
[----:B------:R-:W-:-:S04]  /*0310*/  IMAD.WIDE R36, R31, 0x4, R22 ;  /* 0x000000041f247825 */ /* 0x000fc800078e0216 */
[----:B0-----:R-:W-:-:S05]  /*0320*/  IMAD.WIDE R34, R33, 0x4, R24 ;  /* 0x0000000421227825 */ /* 0x001fca00078e0218 */
[----:B--2---:R0:W-:Y:S04]  /*0330*/  STG.E desc[UR6][R34.64], R32 ;  /* 0x0000002022007986 */ /* 0x0041e8000c101906 */
[----:B------:R1:W2:Y:S01]  /*0340*/  LDG.E R28, desc[UR6][R36.64] ;  /* 0x00000006241c7981 */ /* 0x0002a2000c1e1900 */
[----:B0-----:R-:W0:Y:S01]  /*0350*/  LDC.64 R34, c[0x0][0x3a0] ;  /* 0x0000e800ff227b82 */ /* 0x001e220000000a00 */
[----:B-1----:R-:W-:-:S05]  /*0360*/  IMAD.WIDE R36, R33, 0x4, R26 ;  /* 0x0000000421247825 */ /* 0x002fca00078e021a */
[----:B--2---:R1:W-:Y:S02]  /*0370*/  STG.E desc[UR6][R36.64], R28 ;  /* 0x0000001c24007986 */ /* 0x0043e4000c101906 */
[----:B-1----:R-:W1:Y:S02]  /*0380*/  LDC.64 R36, c[0x0][0x3f0] ;  /* 0x0000fc00ff247b82 */ /* 0x002e640000000a00 */
[----:B-1----:R-:W-:-:S05]  /*0390*/  IMAD.WIDE R36, R31, 0x4, R36 ;  /* 0x000000041f247825 */ /* 0x002fca00078e0224 */
[----:B------:R-:W2:Y:S01]  /*03a0*/  LDG.E R30, desc[UR6][R36.64] ;  /* 0x00000006241e7981 */ /* 0x000ea2000c1e1900 */
[----:B0-----:R-:W-:-:S05]  /*03b0*/  IMAD.WIDE R34, R33, 0x4, R34 ;  /* 0x0000000421227825 */ /* 0x001fca00078e0222 */
[----:B--2---:R0:W-:Y:S02]  /*03c0*/  STG.E desc[UR6][R34.64], R30 ;  /* 0x0000001e22007986 */ /* 0x0041e4000c101906 */
[----:B0-----:R-:W0:Y:S02]  /*03d0*/  LDC.64 R34, c[0x0][0x3f8] ;  /* 0x0000fe00ff227b82 */ /* 0x001e240000000a00 */
[----:B0-----:R-:W-:-:S05]  /*03e0*/  IMAD.WIDE R34, R31, 0x4, R34 ;  /* 0x000000041f227825 */ /* 0x001fca00078e0222 */
[----:B------:R0:W2:Y:S02]  /*03f0*/  LDG.E R32, desc[UR6][R34.64] ;  /* 0x0000000622207981 */ /* 0x0000a4000c1e1900 */
[----:B0-----:R-:W0:Y:S02]  /*0400*/  LDC.64 R34, c[0x0][0x3a8] ;  /* 0x0000ea00ff227b82 */ /* 0x001e240000000a00 */
[----:B0-----:R-:W-:-:S06]  /*0410*/  IMAD.WIDE R36, R33, 0x4, R34 ;  /* 0x0000000421247825 */ /* 0x001fcc00078e0222 */
[----:B------:R-:W0:Y:S01]  /*0420*/  LDC.64 R34, c[0x0][0x3b0] ;  /* 0x0000ec00ff227b82 */ /* 0x000e220000000a00 */
[----:B--2---:R1:W-:Y:S07]  /*0430*/  STG.E desc[UR6][R36.64], R32 ;  /* 0x0000002024007986 */ /* 0x0043ee000c101906 */
[----:B-1----:R-:W1:Y:S02]  /*0440*/  LDC.64 R36, c[0x0][0x400] ;  /* 0x00010000ff247b82 */ /* 0x002e640000000a00 */
[----:B-1----:R-:W-:-:S05]  /*0450*/  IMAD.WIDE R36, R31, 0x4, R36 ;  /* 0x000000041f247825 */ /* 0x002fca00078e0224 */
[----:B------:R1:W2:Y:S01]  /*0460*/  LDG.E R28, desc[UR6][R36.64] ;  /* 0x00000006241c7981 */ /* 0x0002a2000c1e1900 */
[----:B0-----:R-:W-:Y:S01]  /*0470*/  IMAD.WIDE R34, R33, 0x4, R34 ;  /* 0x0000000421227825 */ /* 0x001fe200078e0222 */
[----:B-1----:R-:W0:Y:S03]  /*0480*/  LDC.64 R36, c[0x0][0x408] ;  /* 0x00010200ff247b82 */ /* 0x002e260000000a00 */
[----:B0-----:R-:W-:Y:S01]  /*0490*/  IMAD.WIDE R36, R31, 0x4, R36 ;  /* 0x000000041f247825 */ /* 0x001fe200078e0224 */
[----:B--2---:R0:W-:Y:S04]  /*04a0*/  STG.E desc[UR6][R34.64], R28 ;  /* 0x0000001c22007986 */ /* 0x0041e8000c101906 */
[----:B------:R1:W2:Y:S01]  /*04b0*/  LDG.E R30, desc[UR6][R36.64] ;  /* 0x00000006241e7981 */ /* 0x0002a2000c1e1900 */
[----:B0-----:R-:W1:Y:S02]  /*04c0*/  LDC.64 R34, c[0x0][0x3b8] ;  /* 0x0000ee00ff227b82 */ /* 0x001e640000000a00 */
[----:B-1----:R-:W-:-:S06]  /*04d0*/  IMAD.WIDE R36, R33, 0x4, R34 ;  /* 0x0000000421247825 */ /* 0x002fcc00078e0222 */
[----:B------:R-:W0:Y:S01]  /*04e0*/  LDC.64 R34, c[0x0][0x410] ;  /* 0x00010400ff227b82 */ /* 0x000e220000000a00 */
[----:B--2---:R0:W-:Y:S02]  /*04f0*/  STG.E desc[UR6][R36.64], R30 ;  /* 0x0000001e24007986 */ /* 0x0041e4000c101906 */
[----:B0-----:R-:W-:-:S05]  /*0500*/  IMAD.WIDE R36, R31, 0x4, R34 ;  /* 0x000000041f247825 */ /* 0x001fca00078e0222 */
[----:B------:R-:W0:Y:S01]  /*0510*/  LDC.64 R34, c[0x0][0x3c0] ;  /* 0x0000f000ff227b82 */ /* 0x000e220000000a00 */
[----:B------:R-:W2:Y:S01]  /*0520*/  LDG.E R28, desc[UR6][R36.64] ;  /* 0x00000006241c7981 */ /* 0x000ea2000c1e1900 */
[----:B0-----:R-:W-:-:S05]  /*0530*/  IMAD.WIDE R34, R33, 0x4, R34 ;  /* 0x0000000421227825 */ /* 0x001fca00078e0222 */
[----:B--2---:R0:W-:Y:S02]  /*0540*/  STG.E desc[UR6][R34.64], R28 ;  /* 0x0000001c22007986 */ /* 0x0041e4000c101906 */
[----:B0-----:R-:W0:Y:S02]  /*0550*/  LDC.64 R34, c[0x0][0x418] ;  /* 0x00010600ff227b82 */ /* 0x001e240000000a00 */
[----:B0-----:R-:W-:-:S05]  /*0560*/  IMAD.WIDE R34, R31, 0x4, R34 ;  /* 0x000000041f227825 */ /* 0x001fca00078e0222 */
[----:B------:R0:W2:Y:S01]  /*0570*/  LDG.E R28, desc[UR6][R34.64] ;  /* 0x00000006221c7981 */ /* 0x0000a2000c1e1900 */
[----:B------:R-:W-:Y:S01]  /*0580*/  IMAD.WIDE R30, R31, 0x4, R4 ;  /* 0x000000041f1e7825 */ /* 0x000fe200078e0204 */
[----:B0-----:R-:W0:Y:S03]  /*0590*/  LDC.64 R34, c[0x0][0x3c8] ;  /* 0x0000f200ff227b82 */ /* 0x001e260000000a00 */
[----:B0-----:R-:W-:-:S05]  /*05a0*/  IMAD.WIDE R36, R33, 0x4, R34 ;  /* 0x0000000421247825 */ /* 0x001fca00078e0222 */
[----:B--2---:R1:W-:Y:S04]  /*05b0*/  STG.E desc[UR6][R36.64], R28 ;  /* 0x0000001c24007986 */ /* 0x0043e8000c101906 */
[----:B------:R-:W2:Y:S01]  /*05c0*/  LDG.E R31, desc[UR6][R30.64] ;  /* 0x000000061e1f7981 */ /* 0x000ea2000c1e1900 */
[----:B------:R-:W-:Y:S01]  /*05d0*/  IMAD.WIDE R32, R33, 0x4, R6 ;  /* 0x0000000421207825 */ /* 0x000fe200078e0206 */
[----:B------:R-:W-:-:S04]  /*05e0*/  IADD3 R29, PT, PT, R29, 0x1, RZ ;  /* 0x000000011d1d7810 */ /* 0x000fc80007ffe0ff */
[----:B--2---:R1:W-:Y:S04]  /*05f0*/  STG.E desc[UR6][R32.64], R31 ;  /* 0x0000001f20007986 */ /* 0x0043e8000c101906 */
[----:B------:R-:W2:Y:S02]  /*0600*/  LDG.E R30, desc[UR6][R2.64] ;  /* 0x00000006021e7981 */ /* 0x000ea4000c1e1900 */
[----:B--2---:R-:W-:-:S13]  /*0610*/  ISETP.GE.AND P0, PT, R29, R30, PT ;  /* 0x0000001e1d00720c */ /* 0x004fda0003f06270 */
[----:B-1----:R-:W-:Y:S05]  /*0620*/  @!P0 BRA `(.L_x_2) ;  /* 0xfffffff800f08947 */ /* 0x002fea000383ffff */
.L_x_1:
[----:B--2---:R-:W-:Y:S05]  /*0630*/  BSYNC.RECONVERGENT B0 ;  /* 0x0000000000007941 */ /* 0x004fea0003800200 */
.L_x_0:
[----:B------:R-:W0:Y:S01]  /*0640*/  LDCU UR5, c[0x0][0x428] ;  /* 0x00008500ff0577ac */ /* 0x000e220008000800 */
[----:B------:R-:W-:-:S04]  /*0650*/  IADD3 R0, PT, PT, R0, UR4, RZ ;  /* 0x0000000400007c10 */ /* 0x000fc8000fffe0ff */
[----:B0-----:R-:W-:-:S13]  /*0660*/  ISETP.GE.AND P0, PT, R0, UR5, PT ;  /* 0x0000000500007c0c */ /* 0x001fda000bf06270 */
[----:B------:R-:W-:Y:S05]  /*0670*/  @!P0 BRA `(.L_x_3) ;  /* 0xfffffff800908947 */ /* 0x000fea000383ffff */
[----:B------:R-:W-:Y:S05]  /*0680*/  EXIT ;  /* 0x000000000000794d */ /* 0x000fea0003800000 */
.L_x_4:
[----:B------:R-:W-:-:S00]  /*0690*/  BRA `(.L_x_4) ;  /* 0xfffffffc00fc7947 */ /* 0x000fc0000383ffff */
[----:B------:R-:W-:-:S00]  /*06a0*/  NOP ;  /* 0x0000000000007918 */ /* 0x000fc00000000000 */
        /* <DEDUP_REMOVED lines=13> */
.L_x_5:


//--------------------- .nv.shared.reserved.0     --------------------------
	.section	.nv.shared.reserved.0,"aw",@nobits
	.weak		__nv_reservedSMEM_offset_0_alias
	.size		__nv_reservedSMEM_offset_0_alias, 0, 64
	.other		__nv_reservedSMEM_offset_0_alias,@"STO_CUDA_RESERVED_SHARED STV_DEFAULT"
__nv_reservedSMEM_offset_0_alias:
	.zero		0
	.zero		64


//--------------------- .nv.constant0._Z20TransferParticlesGPUPfS_S_S_S_S_S_S_S_PiS_S_S_S_S_S_S_S_S_S0_S0_iS0_S0_S0_S0_S0_iS0_ --------------------------
	.section	.nv.constant0._Z20TransferParticlesGPUPfS_S_S_S_S_S_S_S_PiS_S_S_S_S_S_S_S_S_S0_S0_iS0_S0_S0_S0_S0_iS0_,"a",@progbits
	.sectionflags	@""
	.align	4
.nv.constant0._Z20TransferParticlesGPUPfS_S_S_S_S_S_S_S_PiS_S_S_S_S_S_S_S_S_S0_S0_iS0_S0_S0_S0_S0_iS0_:
	.zero		1128


//--------------------- SYMBOLS --------------------------

	.type		.nv.reservedSmem.offset0,@object
	.size		.nv.reservedSmem.offset0,0x4
